//
// Generated by NVIDIA NVVM Compiler
//
// Compiler Build ID: CL-36424714
// Cuda compilation tools, release 13.0, V13.0.88
// Based on NVVM 20.0.0
//

.version 9.0
.target sm_100
.address_size 64

	// .globl	_Z4cubePiS_

.visible .entry _Z4cubePiS_(
	.param .u64 .ptr .align 1 _Z4cubePiS__param_0,
	.param .u64 .ptr .align 1 _Z4cubePiS__param_1
)
{
	.reg .b32 	%r<5>;
	.reg .b64 	%rd<8>;

	ld.param.u64 	%rd1, [_Z4cubePiS__param_0];
	ld.param.u64 	%rd2, [_Z4cubePiS__param_1];
	cvta.to.global.u64 	%rd3, %rd2;
	cvta.to.global.u64 	%rd4, %rd1;
	mov.u32 	%r1, %tid.x;
	mul.wide.u32 	%rd5, %r1, 4;
	add.s64 	%rd6, %rd4, %rd5;
	ld.global.u32 	%r2, [%rd6];
	mul.lo.s32 	%r3, %r2, %r2;
	mul.lo.s32 	%r4, %r3, %r2;
	add.s64 	%rd7, %rd3, %rd5;
	st.global.u32 	[%rd7], %r4;
	ret;

}


// ===== COMPILED SASS (sm_100) =====

	.target	sm_100

	.elftype	@"ET_EXEC"


//--------------------- .note.nv.tkinfo           --------------------------
	.section	.note.nv.tkinfo,"",@"SHT_NOTE"
	.sectionflags	@"SHF_NOTE_NV_TKINFO"
	.tkinfo
        /*0018*/ 	.word	0x00000002
        /*0030*/ 	.string	""
        /*0030*/ 	.string	"ptxas"
        /*0030*/ 	.string	"Cuda compilation tools, release 13.0, V13.0.88"
        /*0030*/ 	.string	"Build cuda_13.0.r13.0/compiler.36424714_0"
        /*0030*/ 	.string	"-arch sm_100 -m 64 "



//--------------------- .note.nv.cuinfo           --------------------------
	.section	.note.nv.cuinfo,"",@"SHT_NOTE"
	.sectionflags	@"SHF_NOTE_NV_CUINFO"
        /*0018*/ 	.short	0x0002
        /*001a*/ 	.short	0x0064
        /*001c*/ 	.short	0x0082
	.zero		2


//--------------------- .nv.info                  --------------------------
	.section	.nv.info,"",@"SHT_CUDA_INFO"
	.align	4


	//----- nvinfo : EIATTR_REGCOUNT
	.align		4
        /*0000*/ 	.byte	0x04, 0x2f
        /*0002*/ 	.short	(.L_1 - .L_0)
	.align		4
.L_0:
        /*0004*/ 	.word	index@(_Z4cubePiS_)
        /*0008*/ 	.word	0x0000000c


	//----- nvinfo : EIATTR_FRAME_SIZE
	.align		4
.L_1:
        /*000c*/ 	.byte	0x04, 0x11
        /*000e*/ 	.short	(.L_3 - .L_2)
	.align		4
.L_2:
        /*0010*/ 	.word	index@(_Z4cubePiS_)
        /*0014*/ 	.word	0x00000000


	//----- nvinfo : EIATTR_MIN_STACK_SIZE
	.align		4
.L_3:
        /*0018*/ 	.byte	0x04, 0x12
        /*001a*/ 	.short	(.L_5 - .L_4)
	.align		4
.L_4:
        /*001c*/ 	.word	index@(_Z4cubePiS_)
        /*0020*/ 	.word	0x00000000
.L_5:


//--------------------- .nv.compat                --------------------------
	.section	.nv.compat,"",@"SHT_CUDA_COMPAT_INFO"
	.align	4
        /*0000*/ 	.byte	0x02, 0x09, 0x00, 0x00, 0x02, 0x02, 0x01, 0x00, 0x02, 0x05, 0x05, 0x00, 0x03, 0x07, 0x01, 0x01
        /*0010*/ 	.byte	0x02, 0x03, 0x00, 0x00, 0x02, 0x06, 0x01, 0x00, 0x04, 0x0b, 0x08, 0x00, 0x09, 0x00, 0x00, 0x00
        /*0020*/ 	.byte	0x00, 0x00, 0x00, 0x00


//--------------------- .nv.info._Z4cubePiS_      --------------------------
	.section	.nv.info._Z4cubePiS_,"",@"SHT_CUDA_INFO"
	.sectionflags	@""
	.align	4


	//----- nvinfo : EIATTR_CUDA_API_VERSION
	.align		4
        /*0000*/ 	.byte	0x04, 0x37
        /*0002*/ 	.short	(.L_7 - .L_6)
.L_6:
        /*0004*/ 	.word	0x00000082


	//----- nvinfo : EIATTR_KPARAM_INFO
	.align		4
.L_7:
        /*0008*/ 	.byte	0x04, 0x17
        /*000a*/ 	.short	(.L_9 - .L_8)
.L_8:
        /*000c*/ 	.word	0x00000000
        /*0010*/ 	.short	0x0001
        /*0012*/ 	.short	0x0008
        /*0014*/ 	.byte	0x00, 0xf5, 0x21, 0x00


	//----- nvinfo : EIATTR_KPARAM_INFO
	.align		4
.L_9:
        /*0018*/ 	.byte	0x04, 0x17
        /*001a*/ 	.short	(.L_11 - .L_10)
.L_10:
        /*001c*/ 	.word	0x00000000
        /*0020*/ 	.short	0x0000
        /*0022*/ 	.short	0x0000
        /*0024*/ 	.byte	0x00, 0xf5, 0x21, 0x00


	//----- nvinfo : EIATTR_SPARSE_MMA_MASK
	.align		4
.L_11:
        /*0028*/ 	.byte	0x03, 0x50
        /*002a*/ 	.short	0x0000


	//----- nvinfo : EIATTR_MAXREG_COUNT
	.align		4
        /*002c*/ 	.byte	0x03, 0x1b
        /*002e*/ 	.short	0x00ff


	//----- nvinfo : EIATTR_MERCURY_ISA_VERSION
	.align		4
        /*0030*/ 	.byte	0x03, 0x5f
        /*0032*/ 	.short	0x0101


	//----- nvinfo : EIATTR_VRC_CTA_INIT_COUNT
	.align		4
        /*0034*/ 	.byte	0x02, 0x4a
	.zero		1
	.zero		1


	//----- nvinfo : EIATTR_EXIT_INSTR_OFFSETS
	.align		4
        /*0038*/ 	.byte	0x04, 0x1c
        /*003a*/ 	.short	(.L_13 - .L_12)


	//   ....[0]....
.L_12:
        /*003c*/ 	.word	0x000000b0


	//----- nvinfo : EIATTR_CBANK_PARAM_SIZE
	.align		4
.L_13:
        /*0040*/ 	.byte	0x03, 0x19
        /*0042*/ 	.short	0x0010


	//----- nvinfo : EIATTR_PARAM_CBANK
	.align		4
        /*0044*/ 	.byte	0x04, 0x0a
        /*0046*/ 	.short	(.L_15 - .L_14)
	.align		4
.L_14:
        /*0048*/ 	.word	index@(.nv.constant0._Z4cubePiS_)
        /*004c*/ 	.short	0x0380
        /*004e*/ 	.short	0x0010


	//----- nvinfo : EIATTR_SW_WAR
	.align		4
.L_15:
        /*0050*/ 	.byte	0x04, 0x36
        /*0052*/ 	.short	(.L_17 - .L_16)
.L_16:
        /*0054*/ 	.word	0x00000008
.L_17:


//--------------------- .nv.callgraph             --------------------------
	.section	.nv.callgraph,"",@"SHT_CUDA_CALLGRAPH"
	.align	4
	.sectionentsize	8
	.align		4
        /*0000*/ 	.word	0x00000000
	.align		4
        /*0004*/ 	.word	0xffffffff
	.align		4
        /*0008*/ 	.word	0x00000000
	.align		4
        /*000c*/ 	.word	0xfffffffe
	.align		4
        /*0010*/ 	.word	0x00000000
	.align		4
        /*0014*/ 	.word	0xfffffffd
	.align		4
        /*0018*/ 	.word	0x00000000
	.align		4
        /*001c*/ 	.word	0xfffffffc


//--------------------- .text._Z4cubePiS_         --------------------------
	.section	.text._Z4cubePiS_,"ax",@progbits
	.align	128
        .global         _Z4cubePiS_
        .type           _Z4cubePiS_,@function
        .size           _Z4cubePiS_,(.L_x_1 - _Z4cubePiS_)
        .other          _Z4cubePiS_,@"STO_CUDA_ENTRY STV_DEFAULT"
_Z4cubePiS_:
.text._Z4cubePiS_:
[----:B------:R-:W-:Y:S01]  /*0000*/  LDC R1, c[0x0][0x37c] ;  /* 0x0000df00ff017b82 */ /* 0x000fe20000000800 */
[----:B------:R-:W0:Y:S07]  /*0010*/  S2R R9, SR_TID.X ;  /* 0x0000000000097919 */ /* 0x000e2e0000002100 */
[----:B------:R-:W0:Y:S01]  /*0020*/  LDC.64 R2, c[0x0][0x380] ;  /* 0x0000e000ff027b82 */ /* 0x000e220000000a00 */
[----:B------:R-:W1:Y:S07]  /*0030*/  LDCU.64 UR4, c[0x0][0x358] ;  /* 0x00006b00ff0477ac */ /* 0x000e6e0008000a00 */
[----:B------:R-:W2:Y:S01]  /*0040*/  LDC.64 R4, c[0x0][0x388] ;  /* 0x0000e200ff047b82 */ /* 0x000ea20000000a00 */
[----:B0-----:R-:W-:-:S06]  /*0050*/  IMAD.WIDE.U32 R2, R9, 0x4, R2 ;  /* 0x0000000409027825 */ /* 0x001fcc00078e0002 */
[----:B-1----:R-:W3:Y:S01]  /*0060*/  LDG.E R2, desc[UR4][R2.64] ;  /* 0x0000000402027981 */ /* 0x002ee2000c1e1900 */
[----:B--2---:R-:W-:-:S04]  /*0070*/  IMAD.WIDE.U32 R4, R9, 0x4, R4 ;  /* 0x0000000409047825 */ /* 0x004fc800078e0004 */
[----:B---3--:R-:W-:-:S04]  /*0080*/  IMAD R7, R2, R2, RZ ;  /* 0x0000000202077224 */ /* 0x008fc800078e02ff */
[----:B------:R-:W-:-:S05]  /*0090*/  IMAD R7, R2, R7, RZ ;  /* 0x0000000702077224 */ /* 0x000fca00078e02ff */
[----:B------:R-:W-:Y:S01]  /*00a0*/  STG.E desc[UR4][R4.64], R7 ;  /* 0x0000000704007986 */ /* 0x000fe2000c101904 */
[----:B------:R-:W-:Y:S05]  /*00b0*/  EXIT ;  /* 0x000000000000794d */ /* 0x000fea0003800000 */
.L_x_0:
[----:B------:R-:W-:-:S00]  /*00c0*/  BRA `(.L_x_0) ;  /* 0xfffffffc00fc7947 */ /* 0x000fc0000383ffff */
[----:B------:R-:W-:-:S00]  /*00d0*/  NOP ;  /* 0x0000000000007918 */ /* 0x000fc00000000000 */
        /* <DEDUP_REMOVED lines=10> */
.L_x_1:


//--------------------- .nv.shared.reserved.0     --------------------------
	.section	.nv.shared.reserved.0,"aw",@nobits
	.weak		__nv_reservedSMEM_offset_0_alias
	.size		__nv_reservedSMEM_offset_0_alias, 0, 64
	.other		__nv_reservedSMEM_offset_0_alias,@"STO_CUDA_RESERVED_SHARED STV_DEFAULT"
__nv_reservedSMEM_offset_0_alias:
	.zero		0
	.zero		64


//--------------------- .nv.constant0._Z4cubePiS_ --------------------------
	.section	.nv.constant0._Z4cubePiS_,"a",@progbits
	.sectionflags	@""
	.align	4
.nv.constant0._Z4cubePiS_:
	.zero		912


//--------------------- SYMBOLS --------------------------

	.type		.nv.reservedSmem.offset0,@object
	.size		.nv.reservedSmem.offset0,0x4
